	.headerflags	@"EF_CUDA_TEXMODE_UNIFIED EF_CUDA_64BIT_ADDRESS EF_CUDA_ACCELERATORS EF_CUDA_SM90 EF_CUDA_VIRTUAL_SM(EF_CUDA_SM90)"
	.elftype	@"ET_EXEC"


//--------------------- .nv.info                  --------------------------
	.section	.nv.info,"",@"SHT_CUDA_INFO"
	.align	4


	//----- nvinfo : EIATTR_REGCOUNT
	.align		4
        /*0000*/ 	.byte	0x04, 0x2f
        /*0002*/ 	.short	(.L_3 - .L_2)
	.align		4
.L_2:
        /*0004*/ 	.word	index@(triton_poi_fused__native_batch_norm_legit_no_training_cat_relu_60)
        /*0008*/ 	.word	0x00000046


	//----- nvinfo : EIATTR_MIN_STACK_SIZE
	.align		4
.L_3:
        /*000c*/ 	.byte	0x04, 0x12
        /*000e*/ 	.short	(.L_5 - .L_4)
	.align		4
.L_4:
        /*0010*/ 	.word	index@(triton_poi_fused__native_batch_norm_legit_no_training_cat_relu_60)
        /*0014*/ 	.word	0x00000000


	//----- nvinfo : EIATTR_FRAME_SIZE
	.align		4
.L_5:
        /*0018*/ 	.byte	0x04, 0x11
        /*001a*/ 	.short	(.L_7 - .L_6)
	.align		4
.L_6:
        /*001c*/ 	.word	index@(triton_poi_fused__native_batch_norm_legit_no_training_cat_relu_60)
        /*0020*/ 	.word	0x00000000


	//----- nvinfo : EIATTR_MIN_STACK_SIZE
	.align		4
.L_7:
        /*0024*/ 	.byte	0x04, 0x12
        /*0026*/ 	.short	(.L_9 - .L_8)
	.align		4
.L_8:
        /*0028*/ 	.word	index@(triton_poi_fused__native_batch_norm_legit_no_training_cat_relu_60)
        /*002c*/ 	.word	0x00000000
.L_9:


//--------------------- .nv.info.triton_poi_fused__native_batch_norm_legit_no_training_cat_relu_60 --------------------------
	.section	.nv.info.triton_poi_fused__native_batch_norm_legit_no_training_cat_relu_60,"",@"SHT_CUDA_INFO"
	.sectionflags	@""
	.align	4


	//----- nvinfo : EIATTR_CUDA_API_VERSION
	.align		4
        /*0000*/ 	.byte	0x04, 0x37
        /*0002*/ 	.short	(.L_11 - .L_10)
.L_10:
        /*0004*/ 	.word	0x0000007c


	//----- nvinfo : EIATTR_KPARAM_INFO
	.align		4
.L_11:
        /*0008*/ 	.byte	0x04, 0x17
        /*000a*/ 	.short	(.L_13 - .L_12)
.L_12:
        /*000c*/ 	.word	0x00000000
        /*0010*/ 	.short	0x000a
        /*0012*/ 	.short	0x0050
        /*0014*/ 	.byte	0x00, 0xf0, 0x11, 0x00


	//----- nvinfo : EIATTR_KPARAM_INFO
	.align		4
.L_13:
        /*0018*/ 	.byte	0x04, 0x17
        /*001a*/ 	.short	(.L_15 - .L_14)
.L_14:
        /*001c*/ 	.word	0x00000000
        /*0020*/ 	.short	0x0009
        /*0022*/ 	.short	0x0048
        /*0024*/ 	.byte	0x00, 0xf4, 0x21, 0x00


	//----- nvinfo : EIATTR_KPARAM_INFO
	.align		4
.L_15:
        /*0028*/ 	.byte	0x04, 0x17
        /*002a*/ 	.short	(.L_17 - .L_16)
.L_16:
        /*002c*/ 	.word	0x00000000
        /*0030*/ 	.short	0x0008
        /*0032*/ 	.short	0x0040
        /*0034*/ 	.byte	0x00, 0xf4, 0x21, 0x00


	//----- nvinfo : EIATTR_KPARAM_INFO
	.align		4
.L_17:
        /*0038*/ 	.byte	0x04, 0x17
        /*003a*/ 	.short	(.L_19 - .L_18)
.L_18:
        /*003c*/ 	.word	0x00000000
        /*0040*/ 	.short	0x0007
        /*0042*/ 	.short	0x0038
        /*0044*/ 	.byte	0x00, 0xf4, 0x21, 0x00


	//----- nvinfo : EIATTR_KPARAM_INFO
	.align		4
.L_19:
        /*0048*/ 	.byte	0x04, 0x17
        /*004a*/ 	.short	(.L_21 - .L_20)
.L_20:
        /*004c*/ 	.word	0x00000000
        /*0050*/ 	.short	0x0006
        /*0052*/ 	.short	0x0030
        /*0054*/ 	.byte	0x00, 0xf4, 0x21, 0x00


	//----- nvinfo : EIATTR_KPARAM_INFO
	.align		4
.L_21:
        /*0058*/ 	.byte	0x04, 0x17
        /*005a*/ 	.short	(.L_23 - .L_22)
.L_22:
        /*005c*/ 	.word	0x00000000
        /*0060*/ 	.short	0x0005
        /*0062*/ 	.short	0x0028
        /*0064*/ 	.byte	0x00, 0xf4, 0x21, 0x00


	//----- nvinfo : EIATTR_KPARAM_INFO
	.align		4
.L_23:
        /*0068*/ 	.byte	0x04, 0x17
        /*006a*/ 	.short	(.L_25 - .L_24)
.L_24:
        /*006c*/ 	.word	0x00000000
        /*0070*/ 	.short	0x0004
        /*0072*/ 	.short	0x0020
        /*0074*/ 	.byte	0x00, 0xf4, 0x21, 0x00


	//----- nvinfo : EIATTR_KPARAM_INFO
	.align		4
.L_25:
        /*0078*/ 	.byte	0x04, 0x17
        /*007a*/ 	.short	(.L_27 - .L_26)
.L_26:
        /*007c*/ 	.word	0x00000000
        /*0080*/ 	.short	0x0003
        /*0082*/ 	.short	0x0018
        /*0084*/ 	.byte	0x00, 0xf4, 0x21, 0x00


	//----- nvinfo : EIATTR_KPARAM_INFO
	.align		4
.L_27:
        /*0088*/ 	.byte	0x04, 0x17
        /*008a*/ 	.short	(.L_29 - .L_28)
.L_28:
        /*008c*/ 	.word	0x00000000
        /*0090*/ 	.short	0x0002
        /*0092*/ 	.short	0x0010
        /*0094*/ 	.byte	0x00, 0xf4, 0x21, 0x00


	//----- nvinfo : EIATTR_KPARAM_INFO
	.align		4
.L_29:
        /*0098*/ 	.byte	0x04, 0x17
        /*009a*/ 	.short	(.L_31 - .L_30)
.L_30:
        /*009c*/ 	.word	0x00000000
        /*00a0*/ 	.short	0x0001
        /*00a2*/ 	.short	0x0008
        /*00a4*/ 	.byte	0x00, 0xf4, 0x21, 0x00


	//----- nvinfo : EIATTR_KPARAM_INFO
	.align		4
.L_31:
        /*00a8*/ 	.byte	0x04, 0x17
        /*00aa*/ 	.short	(.L_33 - .L_32)
.L_32:
        /*00ac*/ 	.word	0x00000000
        /*00b0*/ 	.short	0x0000
        /*00b2*/ 	.short	0x0000
        /*00b4*/ 	.byte	0x00, 0xf4, 0x21, 0x00


	//----- nvinfo : EIATTR_SPARSE_MMA_MASK
	.align		4
.L_33:
        /*00b8*/ 	.byte	0x03, 0x50
        /*00ba*/ 	.short	0x0000


	//----- nvinfo : EIATTR_MAXREG_COUNT
	.align		4
        /*00bc*/ 	.byte	0x03, 0x1b
        /*00be*/ 	.short	0x00ff


	//----- nvinfo : EIATTR_EXIT_INSTR_OFFSETS
	.align		4
        /*00c0*/ 	.byte	0x04, 0x1c
        /*00c2*/ 	.short	(.L_35 - .L_34)


	//   ....[0]....
.L_34:
        /*00c4*/ 	.word	0x00001660


	//   ....[1]....
        /*00c8*/ 	.word	0x00001680


	//----- nvinfo : EIATTR_REQNTID
	.align		4
.L_35:
        /*00cc*/ 	.byte	0x04, 0x10
        /*00ce*/ 	.short	(.L_37 - .L_36)
.L_36:
        /*00d0*/ 	.word	0x00000080
        /*00d4*/ 	.word	0x00000001
        /*00d8*/ 	.word	0x00000001


	//----- nvinfo : EIATTR_CBANK_PARAM_SIZE
	.align		4
.L_37:
        /*00dc*/ 	.byte	0x03, 0x19
        /*00de*/ 	.short	0x0054


	//----- nvinfo : EIATTR_PARAM_CBANK
	.align		4
        /*00e0*/ 	.byte	0x04, 0x0a
        /*00e2*/ 	.short	(.L_39 - .L_38)
	.align		4
.L_38:
        /*00e4*/ 	.word	index@(.nv.constant0.triton_poi_fused__native_batch_norm_legit_no_training_cat_relu_60)
        /*00e8*/ 	.short	0x0210
        /*00ea*/ 	.short	0x0054


	//----- nvinfo : EIATTR_SW_WAR
	.align		4
.L_39:
        /*00ec*/ 	.byte	0x04, 0x36
        /*00ee*/ 	.short	(.L_41 - .L_40)
.L_40:
        /*00f0*/ 	.word	0x00000008
.L_41:


//--------------------- .nv.callgraph             --------------------------
	.section	.nv.callgraph,"",@"SHT_CUDA_CALLGRAPH"
	.align	4
	.sectionentsize	8
	.align		4
        /*0000*/ 	.word	0x00000000
	.align		4
        /*0004*/ 	.word	0xffffffff
	.align		4
        /*0008*/ 	.word	0x00000000
	.align		4
        /*000c*/ 	.word	0xfffffffe
	.align		4
        /*0010*/ 	.word	0x00000000
	.align		4
        /*0014*/ 	.word	0xfffffffd
	.align		4
        /*0018*/ 	.word	0x00000000
	.align		4
        /*001c*/ 	.word	0xfffffffc


//--------------------- .nv.constant4             --------------------------
	.section	.nv.constant4,"a",@progbits
	.align	8
	.align		8
.nv.constant4:
        /*0000*/ 	.dword	_$_str
	.align		8
        /*0008*/ 	.dword	_$_str_$_2


//--------------------- .text.triton_poi_fused__native_batch_norm_legit_no_training_cat_relu_60 --------------------------
	.section	.text.triton_poi_fused__native_batch_norm_legit_no_training_cat_relu_60,"ax",@progbits
	.align	128
        .global         triton_poi_fused__native_batch_norm_legit_no_training_cat_relu_60
        .type           triton_poi_fused__native_batch_norm_legit_no_training_cat_relu_60,@function
        .size           triton_poi_fused__native_batch_norm_legit_no_training_cat_relu_60,(.L_x_1 - triton_poi_fused__native_batch_norm_legit_no_training_cat_relu_60)
        .other          triton_poi_fused__native_batch_norm_legit_no_training_cat_relu_60,@"STO_CUDA_ENTRY STV_DEFAULT"
triton_poi_fused__native_batch_norm_legit_no_training_cat_relu_60:
.text.triton_poi_fused__native_batch_norm_legit_no_training_cat_relu_60:
[----:B------:R-:W0:Y:S01]  /*0000*/  LDC R1, c[0x0][0x28] ;  /* 0x00000a00ff017b82 */ /* 0x000e220000000800 */
[----:B------:R-:W1:Y:S01]  /*0010*/  S2R R0, SR_TID.X ;  /* 0x0000000000007919 */ /* 0x000e620000002100 */
[----:B------:R-:W-:Y:S01]  /*0020*/  ULDC.64 UR6, c[0x0][0x220] ;  /* 0x0000880000067ab9 */ /* 0x000fe20000000a00 */
[----:B------:R-:W-:Y:S02]  /*0030*/  CS2R R16, SRZ ;  /* 0x0000000000107805 */ /* 0x000fe4000001ff00 */
[----:B------:R-:W-:Y:S01]  /*0040*/  CS2R R18, SRZ ;  /* 0x0000000000127805 */ /* 0x000fe2000001ff00 */
[----:B------:R-:W2:Y:S01]  /*0050*/  S2R R3, SR_CTAID.X ;  /* 0x0000000000037919 */ /* 0x000ea20000002500 */
[----:B------:R-:W-:Y:S01]  /*0060*/  ULDC.64 UR8, c[0x0][0x228] ;  /* 0x00008a0000087ab9 */ /* 0x000fe20000000a00 */
[----:B------:R-:W-:Y:S01]  /*0070*/  ULDC.64 UR4, c[0x0][0x208] ;  /* 0x0000820000047ab9 */ /* 0x000fe20000000a00 */
[----:B------:R-:W-:Y:S02]  /*0080*/  CS2R R20, SRZ ;  /* 0x0000000000147805 */ /* 0x000fe4000001ff00 */
[----:B------:R-:W-:Y:S01]  /*0090*/  CS2R R22, SRZ ;  /* 0x0000000000167805 */ /* 0x000fe2000001ff00 */
[----:B------:R-:W3:Y:S08]  /*00a0*/  LDC.64 R24, c[0x0][0x230] ;  /* 0x00008c00ff187b82 */ /* 0x000ef00000000a00 */
[----:B------:R-:W4:Y:S01]  /*00b0*/  LDC.64 R12, c[0x0][0x238] ;  /* 0x00008e00ff0c7b82 */ /* 0x000f220000000a00 */
[----:B-1----:R-:W-:Y:S01]  /*00c0*/  IMAD.SHL.U32 R0, R0, 0x4, RZ ;  /* 0x0000000400007824 */ /* 0x002fe200078e00ff */
[----:B--2---:R-:W-:-:S04]  /*00d0*/  SHF.R.S32.HI R2, RZ, 0x15, R3 ;  /* 0x00000015ff027819 */ /* 0x004fc80000011403 */
[----:B------:R-:W-:-:S05]  /*00e0*/  LOP3.LUT R0, R0, 0x1fc, RZ, 0xc0, !PT ;  /* 0x000001fc00007812 */ /* 0x000fca00078ec0ff */
[----:B------:R-:W-:Y:S01]  /*00f0*/  IMAD R8, R3, 0x400, R0 ;  /* 0x0000040003087824 */ /* 0x000fe200078e0200 */
[----:B------:R-:W-:-:S03]  /*0100*/  SGXT R3, R2, 0x1 ;  /* 0x000000010203781a */ /* 0x000fc60000000200 */
[----:B------:R-:W-:-:S04]  /*0110*/  VIADD R44, R8, 0x200 ;  /* 0x00000200082c7836 */ /* 0x000fc80000000000 */
[----:B------:R-:W-:Y:S01]  /*0120*/  IMAD.HI R57, R44, 0x2c0b02c1, RZ ;  /* 0x2c0b02c12c397827 */ /* 0x000fe200078e02ff */
[----:B------:R-:W-:-:S04]  /*0130*/  LEA.HI R0, R3, R44, RZ, 0x8 ;  /* 0x0000002c03007211 */ /* 0x000fc800078f40ff */
[----:B------:R-:W-:Y:S02]  /*0140*/  SHF.R.S32.HI R43, RZ, 0x8, R0 ;  /* 0x00000008ff2b7819 */ /* 0x000fe40000011400 */
[----:B------:R-:W-:Y:S02]  /*0150*/  LEA.HI R0, R3, R8, RZ, 0x8 ;  /* 0x0000000803007211 */ /* 0x000fe400078f40ff */
[----:B------:R-:W-:Y:S01]  /*0160*/  SHF.R.U32.HI R2, RZ, 0x1f, R57 ;  /* 0x0000001fff027819 */ /* 0x000fe20000011639 */
[----:B------:R-:W-:Y:S01]  /*0170*/  IMAD.HI R4, R43, 0x2c0b02c1, RZ ;  /* 0x2c0b02c12b047827 */ /* 0x000fe200078e02ff */
[----:B------:R-:W-:Y:S02]  /*0180*/  LOP3.LUT R3, R0, 0xffffff00, RZ, 0xc0, !PT ;  /* 0xffffff0000037812 */ /* 0x000fe400078ec0ff */
[----:B------:R-:W-:Y:S02]  /*0190*/  LEA.HI.SX32 R57, R57, R2, 0x13 ;  /* 0x0000000239397211 */ /* 0x000fe400078f9aff */
[----:B------:R-:W-:Y:S01]  /*01a0*/  SHF.R.U32.HI R5, RZ, 0x1f, R4 ;  /* 0x0000001fff057819 */ /* 0x000fe20000011604 */
[----:B------:R-:W-:-:S03]  /*01b0*/  IMAD.IADD R6, R8, 0x1, -R3 ;  /* 0x0000000108067824 */ /* 0x000fc600078e0a03 */
[----:B------:R-:W-:Y:S01]  /*01c0*/  LEA.HI.SX32 R4, R4, R5, 0x1b ;  /* 0x0000000504047211 */ /* 0x000fe200078fdaff */
[----:B------:R-:W-:-:S04]  /*01d0*/  IMAD R2, R57, 0xc00, R6 ;  /* 0x00000c0039027824 */ /* 0x000fc800078e0206 */
[----:B------:R-:W-:Y:S01]  /*01e0*/  IMAD R43, R4, -0xba, R43 ;  /* 0xffffff46042b7824 */ /* 0x000fe200078e022b */
[----:B------:R-:W-:-:S03]  /*01f0*/  SHF.R.S32.HI R4, RZ, 0x1f, R2 ;  /* 0x0000001fff047819 */ /* 0x000fc60000011402 */
[C---:B------:R-:W-:Y:S02]  /*0200*/  IMAD.SHL.U32 R3, R43.reuse, 0x100, RZ ;  /* 0x000001002b037824 */ /* 0x040fe400078e00ff */
[----:B------:R-:W-:-:S03]  /*0210*/  VIADD R5, R43, 0xffffff5e ;  /* 0xffffff5e2b057836 */ /* 0x000fc60000000000 */
[----:B------:R-:W-:Y:S02]  /*0220*/  IADD3 R2, P0, R2, R3, RZ ;  /* 0x0000000302027210 */ /* 0x000fe40007f1e0ff */
[----:B------:R-:W-:Y:S02]  /*0230*/  ISETP.GE.U32.AND P4, PT, R5, 0xc, PT ;  /* 0x0000000c0500780c */ /* 0x000fe40003f86070 */
[----:B------:R-:W-:Y:S01]  /*0240*/  LEA.HI.X.SX32 R47, R3, R4, 0x1, P0 ;  /* 0x00000004032f7211 */ /* 0x000fe200000f0eff */
[----:B------:R-:W-:Y:S01]  /*0250*/  IMAD.SHL.U32 R48, R2, 0x4, RZ ;  /* 0x0000000402307824 */ /* 0x000fe200078e00ff */
[----:B------:R-:W-:Y:S02]  /*0260*/  ISETP.LT.AND P3, PT, R44, 0x2e800, !P4 ;  /* 0x0002e8002c00780c */ /* 0x000fe40006761270 */
[----:B------:R-:W-:Y:S02]  /*0270*/  SHF.L.U64.HI R47, R2, 0x2, R47 ;  /* 0x00000002022f7819 */ /* 0x000fe4000001022f */
[----:B------:R-:W-:-:S02]  /*0280*/  ISETP.GE.AND P0, PT, R44, 0x2e800, PT ;  /* 0x0002e8002c00780c */ /* 0x000fc40003f06270 */
[----:B------:R-:W-:Y:S02]  /*0290*/  IADD3 R2, P1, R48, UR6, RZ ;  /* 0x0000000630027c10 */ /* 0x000fe4000ff3e0ff */
[----:B------:R-:W-:Y:S02]  /*02a0*/  ISETP.GT.AND P6, PT, R43, 0xad, !P0 ;  /* 0x000000ad2b00780c */ /* 0x000fe400047c4270 */
[----:B------:R-:W-:Y:S02]  /*02b0*/  IADD3.X R3, R47, UR7, RZ, P1, !PT ;  /* 0x000000072f037c10 */ /* 0x000fe40008ffe4ff */
[----:B------:R-:W-:-:S03]  /*02c0*/  IADD3 R4, P2, R48, UR8, RZ ;  /* 0x0000000830047c10 */ /* 0x000fc6000ff5e0ff */
[----:B------:R-:W2:Y:S01]  /*02d0*/  @P3 LDG.E.128 R16, desc[UR4][R2.64+-0x28800] ;  /* 0xfd78000402103981 */ /* 0x000ea2000c1e1d00 */
[----:B------:R-:W-:-:S05]  /*02e0*/  IADD3.X R5, R47, UR9, RZ, P2, !PT ;  /* 0x000000092f057c10 */ /* 0x000fca00097fe4ff */
[----:B------:R1:W5:Y:S01]  /*02f0*/  @P6 LDG.E.128 R20, desc[UR4][R4.64+-0x2b800] ;  /* 0xfd48000404146981 */ /* 0x000362000c1e1d00 */
[----:B------:R-:W-:Y:S01]  /*0300*/  SHF.R.S32.HI R56, RZ, 0x8, R0 ;  /* 0x00000008ff387819 */ /* 0x000fe20000011400 */
[----:B------:R-:W-:-:S04]  /*0310*/  IMAD.HI R61, R8, 0x2c0b02c1, RZ ;  /* 0x2c0b02c1083d7827 */ /* 0x000fc800078e02ff */
[----:B------:R-:W-:Y:S01]  /*0320*/  IMAD.HI R7, R56, 0x2c0b02c1, RZ ;  /* 0x2c0b02c138077827 */ /* 0x000fe200078e02ff */
[----:B------:R-:W-:Y:S01]  /*0330*/  SHF.R.U32.HI R0, RZ, 0x1f, R61 ;  /* 0x0000001fff007819 */ /* 0x000fe2000001163d */
[----:B-1----:R-:W1:Y:S03]  /*0340*/  LDC.64 R4, c[0x0][0x240] ;  /* 0x00009000ff047b82 */ /* 0x002e660000000a00 */
[----:B------:R-:W-:-:S04]  /*0350*/  SHF.R.U32.HI R10, RZ, 0x1f, R7 ;  /* 0x0000001fff0a7819 */ /* 0x000fc80000011607 */
[----:B------:R-:W-:Y:S02]  /*0360*/  LEA.HI.SX32 R7, R7, R10, 0x1b ;  /* 0x0000000a07077211 */ /* 0x000fe400078fdaff */
[----:B------:R-:W-:-:S03]  /*0370*/  LEA.HI.SX32 R61, R61, R0, 0x13 ;  /* 0x000000003d3d7211 */ /* 0x000fc600078f9aff */
[----:B------:R-:W-:Y:S02]  /*0380*/  IMAD R56, R7, -0xba, R56 ;  /* 0xffffff4607387824 */ /* 0x000fe400078e0238 */
[----:B------:R-:W-:Y:S02]  /*0390*/  IMAD R6, R61, 0xc00, R6 ;  /* 0x00000c003d067824 */ /* 0x000fe400078e0206 */
[----:B------:R-:W-:-:S03]  /*03a0*/  IMAD.SHL.U32 R41, R56, 0x100, RZ ;  /* 0x0000010038297824 */ /* 0x000fc600078e00ff */
[----:B------:R-:W-:Y:S02]  /*03b0*/  SHF.R.S32.HI R0, RZ, 0x1f, R6 ;  /* 0x0000001fff007819 */ /* 0x000fe40000011406 */
[----:B------:R-:W-:Y:S01]  /*03c0*/  IADD3 R30, P1, R6, R41, RZ ;  /* 0x00000029061e7210 */ /* 0x000fe20007f3e0ff */
[C---:B------:R-:W-:Y:S02]  /*03d0*/  VIADD R2, R56.reuse, 0xffffff6a ;  /* 0xffffff6a38027836 */ /* 0x040fe40000000000 */
[----:B------:R-:W-:Y:S01]  /*03e0*/  VIADD R3, R56, 0xffffff5e ;  /* 0xffffff5e38037836 */ /* 0x000fe20000000000 */
[----:B------:R-:W-:Y:S02]  /*03f0*/  LEA.HI.X.SX32 R41, R41, R0, 0x1, P1 ;  /* 0x0000000029297211 */ /* 0x000fe400008f0eff */
[----:B------:R-:W-:Y:S01]  /*0400*/  ISETP.GE.AND P1, PT, R8, 0x2e800, PT ;  /* 0x0002e8000800780c */ /* 0x000fe20003f26270 */
[----:B---3--:R-:W-:Y:S01]  /*0410*/  IMAD.WIDE R14, R56, 0x4, R24 ;  /* 0x00000004380e7825 */ /* 0x008fe200078e0218 */
[----:B------:R-:W-:-:S02]  /*0420*/  ISETP.GE.U32.AND P2, PT, R2, 0xc, PT ;  /* 0x0000000c0200780c */ /* 0x000fc40003f46070 */
[----:B------:R-:W-:Y:S02]  /*0430*/  CS2R R6, SRZ ;  /* 0x0000000000067805 */ /* 0x000fe4000001ff00 */
[----:B------:R-:W-:Y:S02]  /*0440*/  ISETP.GE.U32.AND P5, PT, R3, 0xc, PT ;  /* 0x0000000c0300780c */ /* 0x000fe40003fa6070 */
[----:B------:R-:W-:Y:S02]  /*0450*/  CS2R R2, SRZ ;  /* 0x0000000000027805 */ /* 0x000fe4000001ff00 */
[----:B------:R-:W-:Y:S01]  /*0460*/  CS2R R10, SRZ ;  /* 0x00000000000a7805 */ /* 0x000fe2000001ff00 */
[----:B------:R-:W-:Y:S01]  /*0470*/  IMAD.WIDE R24, R43, 0x4, R24 ;  /* 0x000000042b187825 */ /* 0x000fe200078e0218 */
[----:B------:R-:W-:Y:S02]  /*0480*/  CS2R R32, SRZ ;  /* 0x0000000000207805 */ /* 0x000fe4000001ff00 */
[----:B------:R-:W-:Y:S01]  /*0490*/  CS2R R34, SRZ ;  /* 0x0000000000227805 */ /* 0x000fe2000001ff00 */
[----:B------:R-:W-:Y:S01]  /*04a0*/  IMAD.MOV.U32 R31, RZ, RZ, RZ ;  /* 0x000000ffff1f7224 */ /* 0x000fe200078e00ff */
[----:B------:R-:W3:Y:S04]  /*04b0*/  @!P0 LDG.E.EL R3, desc[UR4][R24.64] ;  /* 0x0000000418038981 */ /* 0x000ee8000c2e1900 */
[----:B------:R-:W3:Y:S04]  /*04c0*/  @!P0 LDG.E.EL R6, desc[UR4][R24.64] ;  /* 0x0000000418068981 */ /* 0x000ee8000c2e1900 */
[----:B------:R-:W3:Y:S04]  /*04d0*/  @!P0 LDG.E.EL R11, desc[UR4][R24.64] ;  /* 0x00000004180b8981 */ /* 0x000ee8000c2e1900 */
[----:B------:R4:W3:Y:S01]  /*04e0*/  @!P0 LDG.E.EL R10, desc[UR4][R24.64] ;  /* 0x00000004180a8981 */ /* 0x0008e2000c2e1900 */
[----:B------:R-:W-:Y:S01]  /*04f0*/  CS2R R36, SRZ ;  /* 0x0000000000247805 */ /* 0x000fe2000001ff00 */
[----:B-1----:R-:W-:-:S02]  /*0500*/  IMAD.WIDE R28, R56, 0x4, R4 ;  /* 0x00000004381c7825 */ /* 0x002fc400078e0204 */
[----:B------:R-:W3:Y:S04]  /*0510*/  @!P1 LDG.E.EL R33, desc[UR4][R14.64] ;  /* 0x000000040e219981 */ /* 0x000ee8000c2e1900 */
[----:B------:R-:W3:Y:S01]  /*0520*/  @!P1 LDG.E.EL R34, desc[UR4][R14.64] ;  /* 0x000000040e229981 */ /* 0x000ee2000c2e1900 */
[----:B----4-:R-:W1:Y:S03]  /*0530*/  LDC.64 R24, c[0x0][0x248] ;  /* 0x00009200ff187b82 */ /* 0x010e660000000a00 */
[----:B------:R-:W4:Y:S04]  /*0540*/  @!P1 LDG.E.EL R31, desc[UR4][R14.64] ;  /* 0x000000040e1f9981 */ /* 0x000f28000c2e1900 */
[----:B------:R1:W3:Y:S01]  /*0550*/  @!P1 LDG.E.EL R32, desc[UR4][R14.64] ;  /* 0x000000040e209981 */ /* 0x0002e2000c2e1900 */
[C---:B------:R-:W-:Y:S01]  /*0560*/  IMAD.SHL.U32 R64, R30.reuse, 0x4, RZ ;  /* 0x000000041e407824 */ /* 0x040fe200078e00ff */
[----:B------:R-:W-:Y:S01]  /*0570*/  SHF.L.U64.HI R42, R30, 0x2, R41 ;  /* 0x000000021e2a7819 */ /* 0x000fe20000010229 */
[--C-:B------:R-:W-:Y:S01]  /*0580*/  IMAD.WIDE R26, R56, 0x4, R12.reuse ;  /* 0x00000004381a7825 */ /* 0x100fe200078e020c */
[----:B------:R-:W3:Y:S03]  /*0590*/  @!P1 LDG.E.EL R35, desc[UR4][R28.64] ;  /* 0x000000041c239981 */ /* 0x000ee6000c2e1900 */
[----:B------:R-:W-:Y:S01]  /*05a0*/  IMAD.WIDE R38, R43, 0x4, R12 ;  /* 0x000000042b267825 */ /* 0x000fe200078e020c */
[----:B------:R-:W3:Y:S01]  /*05b0*/  @!P1 LDG.E.EL R36, desc[UR4][R28.64] ;  /* 0x000000041c249981 */ /* 0x000ee2000c2e1900 */
[----:B-1----:R-:W-:-:S03]  /*05c0*/  CS2R R14, SRZ ;  /* 0x00000000000e7805 */ /* 0x002fc6000001ff00 */
[----:B------:R-:W3:Y:S01]  /*05d0*/  @!P1 LDG.E.EL R37, desc[UR4][R28.64] ;  /* 0x000000041c259981 */ /* 0x000ee2000c2e1900 */
[----:B------:R-:W-:Y:S01]  /*05e0*/  CS2R R12, SRZ ;  /* 0x00000000000c7805 */ /* 0x000fe2000001ff00 */
[----:B------:R-:W-:Y:S02]  /*05f0*/  IMAD.MOV.U32 R9, RZ, RZ, RZ ;  /* 0x000000ffff097224 */ /* 0x000fe400078e00ff */
[----:B------:R-:W3:Y:S01]  /*0600*/  @!P1 LDG.E.EL R14, desc[UR4][R28.64] ;  /* 0x000000041c0e9981 */ /* 0x000ee2000c2e1900 */
[----:B------:R-:W-:Y:S01]  /*0610*/  IMAD.WIDE R58, R43, 0x4, R4 ;  /* 0x000000042b3a7825 */ /* 0x000fe200078e0204 */
[----:B------:R-:W-:Y:S02]  /*0620*/  CS2R R52, SRZ ;  /* 0x0000000000347805 */ /* 0x000fe4000001ff00 */
[----:B------:R-:W-:Y:S01]  /*0630*/  CS2R R54, SRZ ;  /* 0x0000000000367805 */ /* 0x000fe2000001ff00 */
[----:B------:R-:W-:Y:S01]  /*0640*/  IMAD.MOV.U32 R45, RZ, RZ, RZ ;  /* 0x000000ffff2d7224 */ /* 0x000fe200078e00ff */
[----:B------:R-:W3:Y:S01]  /*0650*/  @!P0 LDG.E.EL R12, desc[UR4][R58.64] ;  /* 0x000000043a0c8981 */ /* 0x000ee2000c2e1900 */
[----:B------:R-:W-:-:S02]  /*0660*/  IMAD.MOV.U32 R46, RZ, RZ, RZ ;  /* 0x000000ffff2e7224 */ /* 0x000fc400078e00ff */
[----:B------:R-:W-:Y:S01]  /*0670*/  IMAD.MOV.U32 R50, RZ, RZ, RZ ;  /* 0x000000ffff327224 */ /* 0x000fe200078e00ff */
[----:B------:R-:W3:Y:S01]  /*0680*/  @!P0 LDG.E.EL R13, desc[UR4][R58.64] ;  /* 0x000000043a0d8981 */ /* 0x000ee2000c2e1900 */
[----:B------:R-:W-:-:S03]  /*0690*/  IMAD.MOV.U32 R49, RZ, RZ, RZ ;  /* 0x000000ffff317224 */ /* 0x000fc600078e00ff */
[----:B------:R-:W3:Y:S04]  /*06a0*/  @!P0 LDG.E.EL R7, desc[UR4][R58.64] ;  /* 0x000000043a078981 */ /* 0x000ee8000c2e1900 */
[----:B------:R-:W3:Y:S01]  /*06b0*/  @!P0 LDG.E.EL R9, desc[UR4][R58.64] ;  /* 0x000000043a098981 */ /* 0x000ee2000c2e1900 */
[----:B------:R-:W-:Y:S01]  /*06c0*/  IMAD.MOV.U32 R40, RZ, RZ, RZ ;  /* 0x000000ffff287224 */ /* 0x000fe200078e00ff */
[----:B------:R-:W-:Y:S01]  /*06d0*/  CS2R R4, SRZ ;  /* 0x0000000000047805 */ /* 0x000fe2000001ff00 */
[----:B------:R-:W-:Y:S01]  /*06e0*/  IMAD.MOV.U32 R0, RZ, RZ, RZ ;  /* 0x000000ffff007224 */ /* 0x000fe200078e00ff */
[----:B------:R-:W3:Y:S04]  /*06f0*/  @!P1 LDG.E.EL R45, desc[UR4][R26.64] ;  /* 0x000000041a2d9981 */ /* 0x000ee8000c2e1900 */
[----:B------:R-:W3:Y:S04]  /*0700*/  @!P1 LDG.E.EL R46, desc[UR4][R26.64] ;  /* 0x000000041a2e9981 */ /* 0x000ee8000c2e1900 */
[----:B------:R-:W3:Y:S04]  /*0710*/  @!P1 LDG.E.EL R50, desc[UR4][R26.64] ;  /* 0x000000041a329981 */ /* 0x000ee8000c2e1900 */
[----:B------:R1:W3:Y:S04]  /*0720*/  @!P1 LDG.E.EL R53, desc[UR4][R26.64] ;  /* 0x000000041a359981 */ /* 0x0002e8000c2e1900 */
[----:B------:R-:W3:Y:S04]  /*0730*/  @!P0 LDG.E.EL R54, desc[UR4][R38.64] ;  /* 0x0000000426368981 */ /* 0x000ee8000c2e1900 */
[----:B------:R-:W3:Y:S01]  /*0740*/  @!P0 LDG.E.EL R52, desc[UR4][R38.64] ;  /* 0x0000000426348981 */ /* 0x000ee2000c2e1900 */
[----:B-1----:R-:W-:-:S03]  /*0750*/  IMAD.WIDE R26, R56, 0x4, R24 ;  /* 0x00000004381a7825 */ /* 0x002fc600078e0218 */
[----:B------:R-:W3:Y:S01]  /*0760*/  @!P0 LDG.E.EL R55, desc[UR4][R38.64] ;  /* 0x0000000426378981 */ /* 0x000ee2000c2e1900 */
[----:B------:R-:W-:-:S03]  /*0770*/  IMAD.WIDE R24, R43, 0x4, R24 ;  /* 0x000000042b187825 */ /* 0x000fc600078e0218 */
[----:B------:R1:W3:Y:S04]  /*0780*/  @!P0 LDG.E.EL R49, desc[UR4][R38.64] ;  /* 0x0000000426318981 */ /* 0x0002e8000c2e1900 */
[----:B------:R-:W3:Y:S04]  /*0790*/  @!P1 LDG.E.EL R40, desc[UR4][R26.64] ;  /* 0x000000041a289981 */ /* 0x000ee8000c2e1900 */
[----:B------:R-:W3:Y:S01]  /*07a0*/  @!P1 LDG.E.EL R15, desc[UR4][R26.64] ;  /* 0x000000041a0f9981 */ /* 0x000ee2000c2e1900 */
[----:B01----:R-:W-:-:S03]  /*07b0*/  CS2R R38, SRZ ;  /* 0x0000000000267805 */ /* 0x003fc6000001ff00 */
[----:B------:R-:W3:Y:S04]  /*07c0*/  @!P0 LDG.E.EL R5, desc[UR4][R24.64] ;  /* 0x0000000418058981 */ /* 0x000ee8000c2e1900 */
[----:B------:R-:W3:Y:S04]  /*07d0*/  @!P1 LDG.E.EL R38, desc[UR4][R26.64] ;  /* 0x000000041a269981 */ /* 0x000ee8000c2e1900 */
[----:B------:R0:W3:Y:S04]  /*07e0*/  @!P1 LDG.E.EL R39, desc[UR4][R26.64] ;  /* 0x000000041a279981 */ /* 0x0000e8000c2e1900 */
[----:B------:R-:W3:Y:S04]  /*07f0*/  @!P0 LDG.E.EL R0, desc[UR4][R24.64] ;  /* 0x0000000418008981 */ /* 0x000ee8000c2e1900 */
[----:B------:R-:W3:Y:S01]  /*0800*/  @!P0 LDG.E.EL R2, desc[UR4][R24.64] ;  /* 0x0000000418028981 */ /* 0x000ee2000c2e1900 */
[----:B0-----:R-:W-:-:S03]  /*0810*/  CS2R R26, SRZ ;  /* 0x00000000001a7805 */ /* 0x001fc6000001ff00 */
[----:B------:R0:W3:Y:S02]  /*0820*/  @!P0 LDG.E.EL R4, desc[UR4][R24.64] ;  /* 0x0000000418048981 */ /* 0x0000e4000c2e1900 */
[----:B0-----:R-:W-:Y:S02]  /*0830*/  CS2R R24, SRZ ;  /* 0x0000000000187805 */ /* 0x001fe4000001ff00 */
[----:B--2---:R-:W-:Y:S02]  /*0840*/  SEL R28, R16, RZ, P3 ;  /* 0x000000ff101c7207 */ /* 0x004fe40001800000 */
[----:B------:R-:W-:Y:S02]  /*0850*/  SEL R29, R17, RZ, P3 ;  /* 0x000000ff111d7207 */ /* 0x000fe40001800000 */
[----:B------:R-:W-:Y:S02]  /*0860*/  SEL R30, R18, RZ, P3 ;  /* 0x000000ff121e7207 */ /* 0x000fe40001800000 */
[----:B------:R-:W-:-:S02]  /*0870*/  SEL R41, R19, RZ, P3 ;  /* 0x000000ff13297207 */ /* 0x000fc40001800000 */
[----:B------:R-:W-:-:S04]  /*0880*/  IADD3 R66, P3, R64, UR6, RZ ;  /* 0x0000000640427c10 */ /* 0x000fc8000ff7e0ff */
[----:B------:R-:W-:Y:S01]  /*0890*/  IADD3.X R67, R42, UR7, RZ, P3, !PT ;  /* 0x000000072a437c10 */ /* 0x000fe20009ffe4ff */
[----:B------:R-:W-:Y:S01]  /*08a0*/  ULDC.64 UR6, c[0x0][0x218] ;  /* 0x0000860000067ab9 */ /* 0x000fe20000000a00 */
[----:B-----5:R-:W-:Y:S02]  /*08b0*/  @P4 SEL R28, R20, RZ, P6 ;  /* 0x000000ff141c4207 */ /* 0x020fe40003000000 */
[----:B------:R-:W-:Y:S02]  /*08c0*/  @P4 SEL R29, R21, RZ, P6 ;  /* 0x000000ff151d4207 */ /* 0x000fe40003000000 */
[----:B------:R-:W-:Y:S02]  /*08d0*/  @P4 SEL R30, R22, RZ, P6 ;  /* 0x000000ff161e4207 */ /* 0x000fe40003000000 */
[----:B------:R-:W-:Y:S02]  /*08e0*/  @P4 SEL R41, R23, RZ, P6 ;  /* 0x000000ff17294207 */ /* 0x000fe40003000000 */
[----:B------:R-:W-:-:S02]  /*08f0*/  IADD3 R58, P3, R64, UR6, RZ ;  /* 0x00000006403a7c10 */ /* 0x000fc4000ff7e0ff */
[----:B------:R-:W-:Y:S02]  /*0900*/  IADD3 R64, P4, R64, UR8, RZ ;  /* 0x0000000840407c10 */ /* 0x000fe4000ff9e0ff */
[----:B------:R-:W-:Y:S02]  /*0910*/  IADD3.X R59, R42, UR7, RZ, P3, !PT ;  /* 0x000000072a3b7c10 */ /* 0x000fe40009ffe4ff */
[----:B------:R-:W-:Y:S02]  /*0920*/  IADD3.X R65, R42, UR9, RZ, P4, !PT ;  /* 0x000000092a417c10 */ /* 0x000fe4000a7fe4ff */
[----:B------:R-:W-:Y:S02]  /*0930*/  ISETP.GT.AND P4, PT, R56, 0xad, !P1 ;  /* 0x000000ad3800780c */ /* 0x000fe40004f84270 */
[C---:B------:R-:W-:Y:S02]  /*0940*/  ISETP.LT.AND P3, PT, R8.reuse, 0x2e800, !P5 ;  /* 0x0002e8000800780c */ /* 0x040fe40006f61270 */
[----:B------:R-:W-:-:S02]  /*0950*/  ISETP.LT.AND P6, PT, R8, 0x2e800, !P2 ;  /* 0x0002e8000800780c */ /* 0x000fc400057c1270 */
[----:B------:R-:W-:Y:S02]  /*0960*/  CS2R R20, SRZ ;  /* 0x0000000000147805 */ /* 0x000fe4000001ff00 */
[----:B------:R-:W-:Y:S02]  /*0970*/  CS2R R22, SRZ ;  /* 0x0000000000167805 */ /* 0x000fe4000001ff00 */
[----:B------:R-:W-:Y:S02]  /*0980*/  CS2R R16, SRZ ;  /* 0x0000000000107805 */ /* 0x000fe4000001ff00 */
[----:B------:R-:W-:Y:S01]  /*0990*/  CS2R R18, SRZ ;  /* 0x0000000000127805 */ /* 0x000fe2000001ff00 */
[----:B------:R-:W2:Y:S04]  /*09a0*/  @P4 LDG.E.128 R24, desc[UR4][R64.64+-0x2b800] ;  /* 0xfd48000440184981 */ /* 0x000ea8000c1e1d00 */
[----:B------:R-:W5:Y:S04]  /*09b0*/  @P3 LDG.E.128 R20, desc[UR4][R66.64+-0x28800] ;  /* 0xfd78000442143981 */ /* 0x000f68000c1e1d00 */
[----:B------:R2:W3:Y:S02]  /*09c0*/  @P6 LDG.E.128 R16, desc[UR4][R58.64+-0x25800] ;  /* 0xfda800043a106981 */ /* 0x0004e4000c1e1d00 */
[----:B--2---:R-:W-:-:S02]  /*09d0*/  SEL R58, R27, RZ, P4 ;  /* 0x000000ff1b3a7207 */ /* 0x004fc40002000000 */
[----:B-----5:R-:W-:Y:S02]  /*09e0*/  SEL R23, R23, RZ, P3 ;  /* 0x000000ff17177207 */ /* 0x020fe40001800000 */
[----:B---3--:R-:W-:Y:S02]  /*09f0*/  SEL R42, R19, RZ, P6 ;  /* 0x000000ff132a7207 */ /* 0x008fe40003000000 */
[----:B------:R-:W-:Y:S02]  /*0a00*/  @P2 SEL R42, R23, R58, !P5 ;  /* 0x0000003a172a2207 */ /* 0x000fe40006800000 */
[----:B------:R-:W0:Y:S01]  /*0a10*/  LDC.64 R58, c[0x0][0x210] ;  /* 0x00008400ff3a7b82 */ /* 0x000e220000000a00 */
[----:B------:R-:W-:Y:S02]  /*0a20*/  SEL R22, R22, RZ, P3 ;  /* 0x000000ff16167207 */ /* 0x000fe40001800000 */
[----:B------:R-:W-:Y:S02]  /*0a30*/  SEL R19, R26, RZ, P4 ;  /* 0x000000ff1a137207 */ /* 0x000fe40002000000 */
[----:B------:R-:W-:-:S02]  /*0a40*/  SEL R27, R18, RZ, P6 ;  /* 0x000000ff121b7207 */ /* 0x000fc40003000000 */
[----:B------:R-:W-:Y:S02]  /*0a50*/  SEL R60, R16, RZ, P6 ;  /* 0x000000ff103c7207 */ /* 0x000fe40003000000 */
[----:B------:R-:W-:Y:S02]  /*0a60*/  SEL R26, R17, RZ, P6 ;  /* 0x000000ff111a7207 */ /* 0x000fe40003000000 */
[----:B------:R-:W-:Y:S02]  /*0a70*/  ISETP.GE.AND P6, PT, R56, 0x96, PT ;  /* 0x000000963800780c */ /* 0x000fe40003fc6270 */
[----:B------:R-:W-:Y:S01]  /*0a80*/  @P2 SEL R27, R22, R19, !P5 ;  /* 0x00000013161b2207 */ /* 0x000fe20006800000 */
[----:B------:R-:W-:Y:S01]  /*0a90*/  IMAD R16, R61, -0xba00, R8 ;  /* 0xffff46003d107824 */ /* 0x000fe200078e0208 */
[----:B------:R-:W-:Y:S02]  /*0aa0*/  SEL R56, R20, RZ, P3 ;  /* 0x000000ff14387207 */ /* 0x000fe40001800000 */
[----:B------:R-:W-:-:S02]  /*0ab0*/  SEL R22, R21, RZ, P3 ;  /* 0x000000ff15167207 */ /* 0x000fc40001800000 */
[----:B------:R-:W-:Y:S01]  /*0ac0*/  ISETP.LT.AND P3, PT, R8, 0x2e800, !P6 ;  /* 0x0002e8000800780c */ /* 0x000fe20007761270 */
[----:B------:R-:W-:Y:S01]  /*0ad0*/  IMAD R65, R61, 0x9600, R16 ;  /* 0x000096003d417824 */ /* 0x000fe200078e0210 */
[----:B------:R-:W-:Y:S02]  /*0ae0*/  CS2R R16, SRZ ;  /* 0x0000000000107805 */ /* 0x000fe4000001ff00 */
[----:B------:R-:W-:Y:S01]  /*0af0*/  CS2R R18, SRZ ;  /* 0x0000000000127805 */ /* 0x000fe2000001ff00 */
[----:B0-----:R-:W-:-:S08]  /*0b00*/  IMAD.WIDE R64, R65, 0x4, R58 ;  /* 0x0000000441407825 */ /* 0x001fd000078e023a */
[----:B------:R0:W2:Y:S01]  /*0b10*/  @P3 LDG.E.128 R16, desc[UR4][R64.64] ;  /* 0x0000000440103981 */ /* 0x0000a2000c1e1d00 */
[----:B------:R-:W-:Y:S01]  /*0b20*/  FADD R45, R45, 9.9999997473787516356e-06 ;  /* 0x3727c5ac2d2d7421 */ /* 0x000fe20000000000 */
[----:B------:R-:W-:-:S03]  /*0b30*/  SEL R25, R25, RZ, P4 ;  /* 0x000000ff19197207 */ /* 0x000fc60002000000 */
[----:B------:R-:W1:Y:S01]  /*0b40*/  MUFU.SQRT R21, R45 ;  /* 0x0000002d00157308 */ /* 0x000e620000002000 */
[----:B------:R-:W-:Y:S01]  /*0b50*/  @P2 SEL R26, R22, R25, !P5 ;  /* 0x00000019161a2207 */ /* 0x000fe20006800000 */
[----:B------:R-:W-:Y:S01]  /*0b60*/  FADD R22, R46, 9.9999997473787516356e-06 ;  /* 0x3727c5ac2e167421 */ /* 0x000fe20000000000 */
[----:B------:R-:W-:Y:S01]  /*0b70*/  SEL R25, R24, RZ, P4 ;  /* 0x000000ff18197207 */ /* 0x000fe20002000000 */
[----:B------:R-:W-:-:S04]  /*0b80*/  IMAD R24, R57, -0xba00, R44 ;  /* 0xffff460039187824 */ /* 0x000fc800078e022c */
[----:B------:R-:W3:Y:S01]  /*0b90*/  MUFU.SQRT R22, R22 ;  /* 0x0000001600167308 */ /* 0x000ee20000002000 */
[----:B------:R-:W-:Y:S01]  /*0ba0*/  IMAD R23, R57, 0x9600, R24 ;  /* 0x0000960039177824 */ /* 0x000fe200078e0218 */
[----:B-1----:R-:W-:Y:S01]  /*0bb0*/  FSETP.GT.AND P4, PT, R21, 8.50705917302346158658e+37, PT ;  /* 0x7e8000001500780b */ /* 0x002fe20003f84000 */
[----:B------:R-:W-:Y:S01]  /*0bc0*/  VIADD R24, R43, 0xffffff6a ;  /* 0xffffff6a2b187836 */ /* 0x000fe20000000000 */
[----:B------:R-:W-:Y:S01]  /*0bd0*/  @P2 SEL R60, R56, R25, !P5 ;  /* 0x00000019383c2207 */ /* 0x000fe20006800000 */
[----:B------:R-:W-:Y:S01]  /*0be0*/  IMAD.MOV.U32 R61, RZ, RZ, 0x3e800000 ;  /* 0x3e800000ff3d7424 */ /* 0x000fe200078e00ff */
[----:B------:R-:W-:Y:S01]  /*0bf0*/  IADD3 R46, P5, R48, UR6, RZ ;  /* 0x00000006302e7c10 */ /* 0x000fe2000ffbe0ff */
[----:B------:R-:W-:Y:S01]  /*0c00*/  FADD R50, R50, 9.9999997473787516356e-06 ;  /* 0x3727c5ac32327421 */ /* 0x000fe20000000000 */
[----:B------:R-:W-:Y:S02]  /*0c10*/  ISETP.GE.U32.AND P2, PT, R24, 0xc, PT ;  /* 0x0000000c1800780c */ /* 0x000fe40003f46070 */
[----:B------:R-:W-:Y:S01]  /*0c20*/  IADD3.X R47, R47, UR7, RZ, P5, !PT ;  /* 0x000000072f2f7c10 */ /* 0x000fe2000affe4ff */
[----:B------:R-:W1:Y:S01]  /*0c30*/  MUFU.SQRT R24, R50 ;  /* 0x0000003200187308 */ /* 0x000e620000002000 */
[----:B------:R-:W-:-:S02]  /*0c40*/  FSETP.GEU.AND P5, PT, R21, 1.175494350822287508e-38, PT ;  /* 0x008000001500780b */ /* 0x000fc40003fae000 */
[----:B------:R-:W-:Y:S01]  /*0c50*/  FSEL R56, R61, 1, P4 ;  /* 0x3f8000003d387808 */ /* 0x000fe20002000000 */
[----:B------:R-:W-:Y:S01]  /*0c60*/  @P4 FMUL R21, R21, 0.25 ;  /* 0x3e80000015154820 */ /* 0x000fe20000400000 */
[----:B---3--:R-:W-:Y:S01]  /*0c70*/  FSETP.GT.AND P4, PT, R22, 8.50705917302346158658e+37, PT ;  /* 0x7e8000001600780b */ /* 0x008fe20003f84000 */
[----:B------:R-:W-:-:S03]  /*0c80*/  FADD R53, R53, 9.9999997473787516356e-06 ;  /* 0x3727c5ac35357421 */ /* 0x000fc60000000000 */
[----:B0-----:R-:W-:Y:S01]  /*0c90*/  FSEL R64, R61, 1, P4 ;  /* 0x3f8000003d407808 */ /* 0x001fe20002000000 */
[----:B------:R-:W0:Y:S04]  /*0ca0*/  MUFU.SQRT R63, R53 ;  /* 0x00000035003f7308 */ /* 0x000e280000002000 */
[----:B------:R-:W-:Y:S01]  /*0cb0*/  @!P5 FMUL R21, R21, 16777216 ;  /* 0x4b8000001515d820 */ /* 0x000fe20000400000 */
[----:B------:R-:W-:Y:S01]  /*0cc0*/  @!P5 FMUL R56, R56, 16777216 ;  /* 0x4b8000003838d820 */ /* 0x000fe20000400000 */
[C---:B------:R-:W-:Y:S02]  /*0cd0*/  FSETP.GEU.AND P5, PT, R22.reuse, 1.175494350822287508e-38, PT ;  /* 0x008000001600780b */ /* 0x040fe40003fae000 */
[----:B------:R-:W-:Y:S01]  /*0ce0*/  @P4 FMUL R22, R22, 0.25 ;  /* 0x3e80000016164820 */ /* 0x000fe20000400000 */
[----:B-1----:R-:W-:Y:S01]  /*0cf0*/  FSETP.GT.AND P4, PT, R24, 8.50705917302346158658e+37, PT ;  /* 0x7e8000001800780b */ /* 0x002fe20003f84000 */
[----:B------:R-:W-:-:S03]  /*0d00*/  FADD R54, R54, 9.9999997473787516356e-06 ;  /* 0x3727c5ac36367421 */ /* 0x000fc60000000000 */
[----:B------:R-:W-:-:S03]  /*0d10*/  FSEL R65, R61, 1, P4 ;  /* 0x3f8000003d417808 */ /* 0x000fc60002000000 */
[----:B------:R-:W1:Y:S03]  /*0d20*/  MUFU.SQRT R54, R54 ;  /* 0x0000003600367308 */ /* 0x000e660000002000 */
[----:B------:R-:W-:Y:S01]  /*0d30*/  @!P5 FMUL R22, R22, 16777216 ;  /* 0x4b8000001616d820 */ /* 0x000fe20000400000 */
[----:B------:R-:W-:Y:S01]  /*0d40*/  @!P5 FMUL R64, R64, 16777216 ;  /* 0x4b8000004040d820 */ /* 0x000fe20000400000 */
[C---:B------:R-:W-:Y:S01]  /*0d50*/  FSETP.GEU.AND P5, PT, R24.reuse, 1.175494350822287508e-38, PT ;  /* 0x008000001800780b */ /* 0x040fe20003fae000 */
[----:B------:R-:W-:Y:S01]  /*0d60*/  @P4 FMUL R24, R24, 0.25 ;  /* 0x3e80000018184820 */ /* 0x000fe20000400000 */
[----:B0-----:R-:W-:Y:S01]  /*0d70*/  FSETP.GT.AND P4, PT, R63, 8.50705917302346158658e+37, PT ;  /* 0x7e8000003f00780b */ /* 0x001fe20003f84000 */
[----:B------:R-:W-:-:S04]  /*0d80*/  FADD R52, R52, 9.9999997473787516356e-06 ;  /* 0x3727c5ac34347421 */ /* 0x000fc80000000000 */
[----:B------:R-:W0:Y:S01]  /*0d90*/  MUFU.SQRT R45, R52 ;  /* 0x00000034002d7308 */ /* 0x000e220000002000 */
[----:B------:R-:W-:Y:S01]  /*0da0*/  FADD R55, R55, 9.9999997473787516356e-06 ;  /* 0x3727c5ac37377421 */ /* 0x000fe20000000000 */
[----:B------:R-:W-:-:S04]  /*0db0*/  FSEL R66, R61, 1, P4 ;  /* 0x3f8000003d427808 */ /* 0x000fc80002000000 */
[----:B------:R-:W-:Y:S01]  /*0dc0*/  @!P5 FMUL R24, R24, 16777216 ;  /* 0x4b8000001818d820 */ /* 0x000fe20000400000 */
[----:B------:R-:W-:Y:S01]  /*0dd0*/  @!P5 FMUL R65, R65, 16777216 ;  /* 0x4b8000004141d820 */ /* 0x000fe20000400000 */
[C---:B------:R-:W-:Y:S01]  /*0de0*/  FSETP.GEU.AND P5, PT, R63.reuse, 1.175494350822287508e-38, PT ;  /* 0x008000003f00780b */ /* 0x040fe20003fae000 */
[----:B------:R-:W-:Y:S01]  /*0df0*/  @P4 FMUL R63, R63, 0.25 ;  /* 0x3e8000003f3f4820 */ /* 0x000fe20000400000 */
[C---:B-1----:R-:W-:Y:S01]  /*0e00*/  FSETP.GT.AND P4, PT, R54.reuse, 8.50705917302346158658e+37, PT ;  /* 0x7e8000003600780b */ /* 0x042fe20003f84000 */
[----:B------:R-:W1:Y:S01]  /*0e10*/  MUFU.SQRT R52, R55 ;  /* 0x0000003700347308 */ /* 0x000e620000002000 */
[----:B------:R-:W-:Y:S02]  /*0e20*/  P2R R51, PR, RZ, 0x1 ;  /* 0x00000001ff337803 */ /* 0x000fe40000000000 */
[----:B------:R-:W-:Y:S02]  /*0e30*/  FSETP.GEU.AND P0, PT, R54, 1.175494350822287508e-38, PT ;  /* 0x008000003600780b */ /* 0x000fe40003f0e000 */
[----:B------:R-:W-:-:S02]  /*0e40*/  P2R R20, PR, RZ, 0x40 ;  /* 0x00000040ff147803 */ /* 0x000fc40000000000 */
[----:B0-----:R-:W-:Y:S02]  /*0e50*/  FSETP.GEU.AND P6, PT, R45, 1.175494350822287508e-38, PT ;  /* 0x008000002d00780b */ /* 0x001fe40003fce000 */
[----:B------:R-:W-:Y:S02]  /*0e60*/  P2R R50, PR, RZ, 0x1 ;  /* 0x00000001ff327803 */ /* 0x000fe40000000000 */
[----:B------:R-:W-:Y:S01]  /*0e70*/  FSEL R67, R61, 1, P4 ;  /* 0x3f8000003d437808 */ /* 0x000fe20002000000 */
[----:B------:R-:W-:Y:S01]  /*0e80*/  @P4 FMUL R54, R54, 0.25 ;  /* 0x3e80000036364820 */ /* 0x000fe20000400000 */
[----:B------:R-:W-:Y:S02]  /*0e90*/  FSETP.GT.AND P4, PT, R45, 8.50705917302346158658e+37, PT ;  /* 0x7e8000002d00780b */ /* 0x000fe40003f84000 */
[----:B-1----:R-:W-:Y:S01]  /*0ea0*/  FSETP.GT.AND P0, PT, R52, 8.50705917302346158658e+37, PT ;  /* 0x7e8000003400780b */ /* 0x002fe20003f04000 */
[----:B------:R-:W-:Y:S01]  /*0eb0*/  @!P5 FMUL R63, R63, 16777216 ;  /* 0x4b8000003f3fd820 */ /* 0x000fe20000400000 */
[----:B------:R-:W-:Y:S01]  /*0ec0*/  P2R R62, PR, RZ, 0x2 ;  /* 0x00000002ff3e7803 */ /* 0x000fe20000000000 */
[----:B------:R-:W-:Y:S01]  /*0ed0*/  @!P5 FMUL R66, R66, 16777216 ;  /* 0x4b8000004242d820 */ /* 0x000fe20000400000 */
[----:B------:R-:W-:-:S02]  /*0ee0*/  FSETP.GEU.AND P1, PT, R52, 1.175494350822287508e-38, PT ;  /* 0x008000003400780b */ /* 0x000fc40003f2e000 */
[----:B------:R-:W-:-:S05]  /*0ef0*/  ISETP.LT.AND P5, PT, R44, 0x2e800, !P2 ;  /* 0x0002e8002c00780c */ /* 0x000fca00057a1270 */
[----:B------:R-:W-:Y:S02]  /*0f00*/  @P4 FMUL R45, R45, 0.25 ;  /* 0x3e8000002d2d4820 */ /* 0x000fe40000400000 */
[----:B------:R-:W-:Y:S01]  /*0f10*/  @P0 FMUL R52, R52, 0.25 ;  /* 0x3e80000034340820 */ /* 0x000fe20000400000 */
[----:B------:R-:W0:Y:S01]  /*0f20*/  MUFU.RCP R21, R21 ;  /* 0x0000001500157308 */ /* 0x000e220000001000 */
[----:B------:R-:W-:-:S04]  /*0f30*/  IMAD.WIDE R58, R23, 0x4, R58 ;  /* 0x00000004173a7825 */ /* 0x000fc800078e023a */
[----:B0-----:R-:W-:Y:S01]  /*0f40*/  FMUL R56, R21, R56 ;  /* 0x0000003815387220 */ /* 0x001fe20000400000 */
[----:B--2---:R-:W-:Y:S01]  /*0f50*/  SEL R48, R18, RZ, P3 ;  /* 0x000000ff12307207 */ /* 0x004fe20001800000 */
[----:B------:R-:W-:-:S04]  /*0f60*/  FADD R18, R49, 9.9999997473787516356e-06 ;  /* 0x3727c5ac31127421 */ /* 0x000fc80000000000 */
[----:B------:R-:W0:Y:S01]  /*0f70*/  MUFU.SQRT R49, R18 ;  /* 0x0000001200317308 */ /* 0x000e220000002000 */
[----:B------:R-:W-:Y:S02]  /*0f80*/  SEL R53, R17, RZ, P3 ;  /* 0x000000ff11357207 */ /* 0x000fe40001800000 */
[----:B------:R-:W-:Y:S02]  /*0f90*/  P2R R17, PR, RZ, 0x40 ;  /* 0x00000040ff117803 */ /* 0x000fe40000000000 */
[----:B------:R-:W-:Y:S02]  /*0fa0*/  ISETP.NE.AND P6, PT, R50, RZ, PT ;  /* 0x000000ff3200720c */ /* 0x000fe40003fc5270 */
[----:B------:R-:W-:Y:S02]  /*0fb0*/  SEL R25, R16, RZ, P3 ;  /* 0x000000ff10197207 */ /* 0x000fe40001800000 */
[----:B------:R-:W-:Y:S02]  /*0fc0*/  P2R R16, PR, RZ, 0x40 ;  /* 0x00000040ff107803 */ /* 0x000fe40000000000 */
[----:B0-----:R-:W-:-:S02]  /*0fd0*/  FSETP.GT.AND P6, PT, R49, 8.50705917302346158658e+37, PT ;  /* 0x7e8000003100780b */ /* 0x001fc40003fc4000 */
[----:B------:R-:W-:Y:S02]  /*0fe0*/  SEL R57, R19, RZ, P3 ;  /* 0x000000ff13397207 */ /* 0x000fe40001800000 */
[----:B------:R-:W-:Y:S02]  /*0ff0*/  ISETP.GE.AND P3, PT, R43, 0x96, PT ;  /* 0x000000962b00780c */ /* 0x000fe40003f66270 */
[C---:B------:R-:W-:Y:S02]  /*1000*/  FSEL R50, R61.reuse, 1, P4 ;  /* 0x3f8000003d327808 */ /* 0x040fe40002000000 */
[----:B------:R-:W-:Y:S02]  /*1010*/  ISETP.LT.AND P4, PT, R44, 0x2e800, !P3 ;  /* 0x0002e8002c00780c */ /* 0x000fe40005f81270 */
[----:B------:R-:W-:Y:S02]  /*1020*/  FSEL R44, R61, 1, P0 ;  /* 0x3f8000003d2c7808 */ /* 0x000fe40000000000 */
[C---:B------:R-:W-:Y:S01]  /*1030*/  FSETP.GEU.AND P0, PT, R49.reuse, 1.175494350822287508e-38, PT ;  /* 0x008000003100780b */ /* 0x040fe20003f0e000 */
[----:B------:R-:W-:Y:S01]  /*1040*/  @P6 FMUL R49, R49, 0.25 ;  /* 0x3e80000031316820 */ /* 0x000fe20000400000 */
[----:B------:R-:W-:-:S02]  /*1050*/  FSEL R43, R61, 1, P6 ;  /* 0x3f8000003d2b7808 */ /* 0x000fc40003000000 */
[----:B------:R-:W-:-:S13]  /*1060*/  ISETP.NE.AND P6, PT, R16, RZ, PT ;  /* 0x000000ff1000720c */ /* 0x000fda0003fc5270 */
[----:B------:R-:W-:Y:S01]  /*1070*/  @!P6 FMUL R54, R54, 16777216 ;  /* 0x4b8000003636e820 */ /* 0x000fe20000400000 */
[----:B------:R-:W-:Y:S01]  /*1080*/  @!P6 FMUL R67, R67, 16777216 ;  /* 0x4b8000004343e820 */ /* 0x000fe20000400000 */
[----:B------:R-:W-:Y:S02]  /*1090*/  ISETP.NE.AND P6, PT, R17, RZ, PT ;  /* 0x000000ff1100720c */ /* 0x000fe40003fc5270 */
[----:B------:R0:W1:Y:S01]  /*10a0*/  MUFU.RCP R17, R22 ;  /* 0x0000001600117308 */ /* 0x0000620000001000 */
[----:B------:R-:W-:Y:S02]  /*10b0*/  CS2R R18, SRZ ;  /* 0x0000000000127805 */ /* 0x000fe4000001ff00 */
[----:B0-----:R-:W-:-:S08]  /*10c0*/  CS2R R22, SRZ ;  /* 0x0000000000167805 */ /* 0x001fd0000001ff00 */
[----:B------:R-:W-:Y:S01]  /*10d0*/  @!P6 FMUL R45, R45, 16777216 ;  /* 0x4b8000002d2de820 */ /* 0x000fe20000400000 */
[----:B------:R-:W-:Y:S01]  /*10e0*/  @!P6 FMUL R50, R50, 16777216 ;  /* 0x4b8000003232e820 */ /* 0x000fe20000400000 */
[----:B------:R-:W-:Y:S02]  /*10f0*/  ISETP.NE.AND P6, PT, R20, RZ, PT ;  /* 0x000000ff1400720c */ /* 0x000fe40003fc5270 */
[----:B------:R-:W-:Y:S01]  /*1100*/  CS2R R20, SRZ ;  /* 0x0000000000147805 */ /* 0x000fe2000001ff00 */
[----:B-1----:R-:W-:Y:S01]  /*1110*/  FMUL R64, R17, R64 ;  /* 0x0000004011407220 */ /* 0x002fe20000400000 */
[----:B------:R-:W-:-:S04]  /*1120*/  CS2R R16, SRZ ;  /* 0x0000000000107805 */ /* 0x000fc8000001ff00 */
[----:B------:R-:W2:Y:S04]  /*1130*/  @P5 LDG.E.128 R20, desc[UR4][R46.64+-0x25800] ;  /* 0xfda800042e145981 */ /* 0x000ea8000c1e1d00 */
[----:B------:R-:W3:Y:S01]  /*1140*/  @P4 LDG.E.128 R16, desc[UR4][R58.64] ;  /* 0x000000043a104981 */ /* 0x000ee2000c1e1d00 */
[----:B------:R-:W0:Y:S08]  /*1150*/  MUFU.RCP R24, R24 ;  /* 0x0000001800187308 */ /* 0x000e300000001000 */
[----:B------:R-:W1:Y:S01]  /*1160*/  MUFU.RCP R45, R45 ;  /* 0x0000002d002d7308 */ /* 0x000e620000001000 */
[----:B0-----:R-:W-:Y:S01]  /*1170*/  FMUL R65, R24, R65 ;  /* 0x0000004118417220 */ /* 0x001fe20000400000 */
[----:B------:R-:W-:-:S06]  /*1180*/  SEL R24, R25, R60, !P6 ;  /* 0x0000003c19187207 */ /* 0x000fcc0007000000 */
[----:B------:R-:W0:Y:S01]  /*1190*/  MUFU.RCP R63, R63 ;  /* 0x0000003f003f7308 */ /* 0x000e220000001000 */
[----:B------:R-:W-:Y:S02]  /*11a0*/  SEL R25, R53, R26, !P6 ;  /* 0x0000001a35197207 */ /* 0x000fe40007000000 */
[----:B------:R-:W-:Y:S01]  /*11b0*/  SEL R26, R48, R27, !P6 ;  /* 0x0000001b301a7207 */ /* 0x000fe20007000000 */
[----:B------:R-:W-:-:S04]  /*11c0*/  FADD R33, R24, -R33 ;  /* 0x8000002118217221 */ /* 0x000fc80000000000 */
[----:B------:R-:W5:Y:S01]  /*11d0*/  MUFU.RCP R54, R54 ;  /* 0x0000003600367308 */ /* 0x000f620000001000 */
[----:B-1----:R-:W-:Y:S01]  /*11e0*/  FMUL R50, R45, R50 ;  /* 0x000000322d327220 */ /* 0x002fe20000400000 */
[----:B------:R-:W-:Y:S01]  /*11f0*/  SEL R27, R57, R42, !P6 ;  /* 0x0000002a391b7207 */ /* 0x000fe20007000000 */
[----:B------:R-:W-:Y:S01]  /*1200*/  FADD R45, R25, -R34 ;  /* 0x80000022192d7221 */ /* 0x000fe20000000000 */
[----:B------:R-:W-:Y:S01]  /*1210*/  FMUL R33, R56, R33 ;  /* 0x0000002138217220 */ /* 0x000fe20000400000 */
[----:B----4-:R-:W-:Y:S01]  /*1220*/  FADD R34, R26, -R31 ;  /* 0x8000001f1a227221 */ /* 0x010fe20000000000 */
[----:B------:R-:W-:Y:S01]  /*1230*/  @!P1 FMUL R52, R52, 16777216 ;  /* 0x4b80000034349820 */ /* 0x000fe20000400000 */
[----:B------:R-:W-:Y:S01]  /*1240*/  @!P0 FMUL R49, R49, 16777216 ;  /* 0x4b80000031318820 */ /* 0x000fe20000400000 */
[----:B------:R-:W-:Y:S01]  /*1250*/  FADD R31, R27, -R32 ;  /* 0x800000201b1f7221 */ /* 0x000fe20000000000 */
[----:B------:R-:W-:Y:S01]  /*1260*/  FFMA R38, R33, R35, R38 ;  /* 0x0000002321267223 */ /* 0x000fe20000000026 */
[----:B------:R-:W-:Y:S01]  /*1270*/  FMUL R65, R65, R34 ;  /* 0x0000002241417220 */ /* 0x000fe20000400000 */
[----:B------:R-:W1:Y:S01]  /*1280*/  LDC.64 R32, c[0x0][0x250] ;  /* 0x00009400ff207b82 */ /* 0x000e620000000a00 */
[----:B------:R-:W-:Y:S01]  /*1290*/  @!P0 FMUL R43, R43, 16777216 ;  /* 0x4b8000002b2b8820 */ /* 0x000fe20000400000 */
[----:B0-----:R-:W-:Y:S01]  /*12a0*/  FMUL R66, R63, R66 ;  /* 0x000000423f427220 */ /* 0x001fe20000400000 */
[----:B------:R-:W-:Y:S01]  /*12b0*/  ISETP.NE.AND P0, PT, R51, RZ, PT ;  /* 0x000000ff3300720c */ /* 0x000fe20003f05270 */
[----:B-----5:R-:W-:Y:S01]  /*12c0*/  FMUL R67, R54, R67 ;  /* 0x0000004336437220 */ /* 0x020fe20000400000 */
[----:B------:R-:W0:Y:S03]  /*12d0*/  MUFU.RCP R51, R52 ;  /* 0x0000003400337308 */ /* 0x000e260000001000 */
[----:B------:R-:W4:Y:S01]  /*12e0*/  LDC.64 R34, c[0x0][0x258] ;  /* 0x00009600ff227b82 */ /* 0x000f220000000a00 */
[----:B------:R-:W-:-:S04]  /*12f0*/  FMUL R66, R66, R31 ;  /* 0x0000001f42427220 */ /* 0x000fc80000400000 */
[----:B------:R-:W5:Y:S01]  /*1300*/  MUFU.RCP R54, R49 ;  /* 0x0000003100367308 */ /* 0x000f620000001000 */
[----:B------:R-:W-:Y:S01]  /*1310*/  FMUL R64, R64, R45 ;  /* 0x0000002d40407220 */ /* 0x000fe20000400000 */
[----:B------:R-:W-:Y:S01]  /*1320*/  @!P1 FMUL R44, R44, 16777216 ;  /* 0x4b8000002c2c9820 */ /* 0x000fe20000400000 */
[----:B------:R-:W-:Y:S01]  /*1330*/  FFMA R15, R66, R14, R15 ;  /* 0x0000000e420f7223 */ /* 0x000fe2000000000f */
[----:B------:R-:W-:Y:S01]  /*1340*/  ISETP.NE.AND P1, PT, R62, RZ, PT ;  /* 0x000000ff3e00720c */ /* 0x000fe20003f25270 */
[----:B------:R-:W-:Y:S01]  /*1350*/  FFMA R36, R64, R36, R39 ;  /* 0x0000002440247223 */ /* 0x000fe20000000027 */
[----:B------:R-:W-:Y:S01]  /*1360*/  FFMA R37, R65, R37, R40 ;  /* 0x0000002541257223 */ /* 0x000fe20000000028 */
[----:B0-----:R-:W-:Y:S01]  /*1370*/  FMUL R44, R51, R44 ;  /* 0x0000002c332c7220 */ /* 0x001fe20000400000 */
[----:B-----5:R-:W-:Y:S01]  /*1380*/  FMUL R43, R54, R43 ;  /* 0x0000002b362b7220 */ /* 0x020fe20000400000 */
[----:B-1----:R-:W-:-:S04]  /*1390*/  IMAD.WIDE R32, R8, 0x4, R32 ;  /* 0x0000000408207825 */ /* 0x002fc800078e0220 */
[----:B----4-:R-:W-:-:S04]  /*13a0*/  IMAD.WIDE R34, R8, 0x4, R34 ;  /* 0x0000000408227825 */ /* 0x010fc800078e0222 */
[----:B------:R0:W-:Y:S01]  /*13b0*/  @!P1 STG.E.128 desc[UR4][R32.64], R24 ;  /* 0x0000001820009986 */ /* 0x0001e2000c101d04 */
[----:B--2---:R-:W-:Y:S02]  /*13c0*/  SEL R31, R20, RZ, P5 ;  /* 0x000000ff141f7207 */ /* 0x004fe40002800000 */
[----:B------:R-:W-:Y:S02]  /*13d0*/  SEL R20, R21, RZ, P5 ;  /* 0x000000ff15147207 */ /* 0x000fe40002800000 */
[----:B------:R-:W-:Y:S02]  /*13e0*/  SEL R21, R22, RZ, P5 ;  /* 0x000000ff16157207 */ /* 0x000fe40002800000 */
[----:B------:R-:W-:Y:S02]  /*13f0*/  SEL R22, R23, RZ, P5 ;  /* 0x000000ff17167207 */ /* 0x000fe40002800000 */
[----:B---3--:R-:W-:Y:S02]  /*1400*/  SEL R16, R16, RZ, P4 ;  /* 0x000000ff10107207 */ /* 0x008fe40002000000 */
[----:B------:R-:W-:-:S02]  /*1410*/  SEL R17, R17, RZ, P4 ;  /* 0x000000ff11117207 */ /* 0x000fc40002000000 */
[----:B------:R-:W-:Y:S02]  /*1420*/  @P3 SEL R16, R31, R28, !P2 ;  /* 0x0000001c1f103207 */ /* 0x000fe40005000000 */
[----:B------:R-:W-:Y:S02]  /*1430*/  @P3 SEL R17, R20, R29, !P2 ;  /* 0x0000001d14113207 */ /* 0x000fe40005000000 */
[----:B------:R-:W-:Y:S02]  /*1440*/  SEL R19, R19, RZ, P4 ;  /* 0x000000ff13137207 */ /* 0x000fe40002000000 */
[----:B------:R-:W-:Y:S02]  /*1450*/  SEL R18, R18, RZ, P4 ;  /* 0x000000ff12127207 */ /* 0x000fe40002000000 */
[----:B------:R-:W-:Y:S02]  /*1460*/  @P3 SEL R19, R22, R41, !P2 ;  /* 0x0000002916133207 */ /* 0x000fe40005000000 */
[----:B------:R-:W-:Y:S01]  /*1470*/  @P3 SEL R18, R21, R30, !P2 ;  /* 0x0000001e15123207 */ /* 0x000fe20005000000 */
[----:B------:R-:W-:Y:S01]  /*1480*/  FADD R14, R16, -R3 ;  /* 0x80000003100e7221 */ /* 0x000fe20000000000 */
[----:B------:R-:W-:Y:S01]  /*1490*/  FADD R3, R17, -R6 ;  /* 0x8000000611037221 */ /* 0x000fe20000000000 */
[----:B------:R-:W-:-:S02]  /*14a0*/  FADD R10, R19, -R10 ;  /* 0x8000000a130a7221 */ /* 0x000fc40000000000 */
[----:B------:R-:W-:Y:S01]  /*14b0*/  FADD R11, R18, -R11 ;  /* 0x8000000b120b7221 */ /* 0x000fe20000000000 */
[----:B------:R-:W-:Y:S01]  /*14c0*/  FMUL R14, R67, R14 ;  /* 0x0000000e430e7220 */ /* 0x000fe20000400000 */
[----:B------:R-:W-:Y:S01]  /*14d0*/  FMUL R3, R50, R3 ;  /* 0x0000000332037220 */ /* 0x000fe20000400000 */
[----:B------:R-:W-:Y:S01]  /*14e0*/  FSETP.GEU.AND P2, PT, R15, RZ, PT ;  /* 0x000000ff0f00720b */ /* 0x000fe20003f4e000 */
[----:B------:R-:W-:Y:S01]  /*14f0*/  FMUL R43, R43, R10 ;  /* 0x0000000a2b2b7220 */ /* 0x000fe20000400000 */
[----:B------:R-:W-:Y:S01]  /*1500*/  FSETP.GEU.AND P3, PT, R37, RZ, PT ;  /* 0x000000ff2500720b */ /* 0x000fe20003f6e000 */
[----:B------:R-:W-:Y:S01]  /*1510*/  FMUL R11, R44, R11 ;  /* 0x0000000b2c0b7220 */ /* 0x000fe20000400000 */
[----:B------:R-:W-:Y:S02]  /*1520*/  FSETP.GEU.AND P4, PT, R36, RZ, PT ;  /* 0x000000ff2400720b */ /* 0x000fe40003f8e000 */
[----:B------:R-:W-:Y:S01]  /*1530*/  FSETP.GEU.AND P5, PT, R38, RZ, PT ;  /* 0x000000ff2600720b */ /* 0x000fe20003fae000 */
[----:B------:R-:W-:Y:S01]  /*1540*/  FFMA R5, R14, R12, R5 ;  /* 0x0000000c0e057223 */ /* 0x000fe20000000005 */
[----:B------:R-:W-:Y:S01]  /*1550*/  FFMA R0, R3, R13, R0 ;  /* 0x0000000d03007223 */ /* 0x000fe20000000000 */
[----:B------:R-:W-:Y:S01]  /*1560*/  SEL R15, R15, RZ, P2 ;  /* 0x000000ff0f0f7207 */ /* 0x000fe20001000000 */
[----:B------:R-:W-:Y:S01]  /*1570*/  FFMA R4, R43, R9, R4 ;  /* 0x000000092b047223 */ /* 0x000fe20000000004 */
[----:B------:R-:W-:Y:S01]  /*1580*/  SEL R14, R37, RZ, P3 ;  /* 0x000000ff250e7207 */ /* 0x000fe20001800000 */
[----:B------:R-:W-:Y:S01]  /*1590*/  FFMA R2, R11, R7, R2 ;  /* 0x000000070b027223 */ /* 0x000fe20000000002 */
[----:B------:R-:W-:-:S02]  /*15a0*/  SEL R13, R36, RZ, P4 ;  /* 0x000000ff240d7207 */ /* 0x000fc40002000000 */
[----:B------:R-:W-:Y:S01]  /*15b0*/  SEL R12, R38, RZ, P5 ;  /* 0x000000ff260c7207 */ /* 0x000fe20002800000 */
[----:B------:R0:W-:Y:S01]  /*15c0*/  @!P0 STG.E.128 desc[UR4][R32.64+0x800], R16 ;  /* 0x0008001020008986 */ /* 0x0001e2000c101d04 */
[----:B------:R-:W-:Y:S02]  /*15d0*/  FSETP.GEU.AND P2, PT, R2, RZ, PT ;  /* 0x000000ff0200720b */ /* 0x000fe40003f4e000 */
[----:B------:R-:W-:Y:S01]  /*15e0*/  FSETP.GEU.AND P3, PT, R0, RZ, PT ;  /* 0x000000ff0000720b */ /* 0x000fe20003f6e000 */
[----:B------:R0:W-:Y:S01]  /*15f0*/  @!P1 STG.E.128 desc[UR4][R34.64], R12 ;  /* 0x0000000c22009986 */ /* 0x0001e2000c101d04 */
[C---:B------:R-:W-:Y:S02]  /*1600*/  FSETP.GEU.AND P1, PT, R4.reuse, RZ, PT ;  /* 0x000000ff0400720b */ /* 0x040fe40003f2e000 */
[----:B------:R-:W-:Y:S02]  /*1610*/  FSETP.GEU.AND P4, PT, R5, RZ, PT ;  /* 0x000000ff0500720b */ /* 0x000fe40003f8e000 */
[----:B------:R-:W-:-:S02]  /*1620*/  SEL R11, R4, RZ, P1 ;  /* 0x000000ff040b7207 */ /* 0x000fc40000800000 */
[----:B------:R-:W-:Y:S02]  /*1630*/  SEL R10, R2, RZ, P2 ;  /* 0x000000ff020a7207 */ /* 0x000fe40001000000 */
[----:B------:R-:W-:Y:S02]  /*1640*/  SEL R9, R0, RZ, P3 ;  /* 0x000000ff00097207 */ /* 0x000fe40001800000 */
[----:B------:R-:W-:Y:S01]  /*1650*/  SEL R8, R5, RZ, P4 ;  /* 0x000000ff05087207 */ /* 0x000fe20002000000 */
[----:B0-----:R-:W-:Y:S06]  /*1660*/  @P0 EXIT ;  /* 0x000000000000094d */ /* 0x001fec0003800000 */
[----:B------:R-:W-:Y:S01]  /*1670*/  STG.E.128 desc[UR4][R34.64+0x800], R8 ;  /* 0x0008000822007986 */ /* 0x000fe2000c101d04 */
[----:B------:R-:W-:Y:S05]  /*1680*/  EXIT ;  /* 0x000000000000794d */ /* 0x000fea0003800000 */
.L_x_0:
[----:B------:R-:W-:-:S00]  /*1690*/  BRA `(.L_x_0) ;  /* 0xfffffffc00fc7947 */ /* 0x000fc0000383ffff */
[----:B------:R-:W-:-:S00]  /*16a0*/  NOP ;  /* 0x0000000000007918 */ /* 0x000fc00000000000 */
        /* <DEDUP_REMOVED lines=13> */
.L_x_1:


//--------------------- .nv.global.init           --------------------------
	.section	.nv.global.init,"aw",@progbits
.nv.global.init:
	.type		_$_str,@object
	.size		_$_str,(_$_str_$_2 - _$_str)
_$_str:
        /*0000*/ 	.byte	0x5f, 0x5f, 0x43, 0x55, 0x44, 0x41, 0x5f, 0x46, 0x54, 0x5a, 0x00
	.type		_$_str_$_2,@object
	.size		_$_str_$_2,(.L_1 - _$_str_$_2)
_$_str_$_2:
        /*000b*/ 	.byte	0x5f, 0x5f, 0x43, 0x55, 0x44, 0x41, 0x5f, 0x50, 0x52, 0x45, 0x43, 0x5f, 0x53, 0x51, 0x52, 0x54
        /*001b*/ 	.byte	0x00
.L_1:


//--------------------- .nv.constant0.triton_poi_fused__native_batch_norm_legit_no_training_cat_relu_60 --------------------------
	.section	.nv.constant0.triton_poi_fused__native_batch_norm_legit_no_training_cat_relu_60,"a",@progbits
	.sectionflags	@""
	.align	4
.nv.constant0.triton_poi_fused__native_batch_norm_legit_no_training_cat_relu_60:
	.zero		612
